//
// Generated by NVIDIA NVVM Compiler
//
// Compiler Build ID: CL-36424714
// Cuda compilation tools, release 13.0, V13.0.88
// Based on NVVM 20.0.0
//

.version 9.0
.target sm_100
.address_size 64

	// .globl	_Z10cubeKernelPKiPim

.visible .entry _Z10cubeKernelPKiPim(
	.param .u64 .ptr .align 1 _Z10cubeKernelPKiPim_param_0,
	.param .u64 .ptr .align 1 _Z10cubeKernelPKiPim_param_1,
	.param .u64 _Z10cubeKernelPKiPim_param_2
)
{
	.reg .pred 	%p<2>;
	.reg .b32 	%r<8>;
	.reg .b64 	%rd<10>;

	ld.param.u64 	%rd2, [_Z10cubeKernelPKiPim_param_0];
	ld.param.u64 	%rd3, [_Z10cubeKernelPKiPim_param_1];
	ld.param.u64 	%rd4, [_Z10cubeKernelPKiPim_param_2];
	mov.u32 	%r1, %ctaid.x;
	mov.u32 	%r2, %ntid.x;
	mov.u32 	%r3, %tid.x;
	mad.lo.s32 	%r4, %r1, %r2, %r3;
	cvt.u64.u32 	%rd1, %r4;
	setp.le.u64 	%p1, %rd4, %rd1;
	@%p1 bra 	$L__BB0_2;
	cvta.to.global.u64 	%rd5, %rd2;
	cvta.to.global.u64 	%rd6, %rd3;
	shl.b64 	%rd7, %rd1, 2;
	add.s64 	%rd8, %rd5, %rd7;
	ld.global.u32 	%r5, [%rd8];
	mul.lo.s32 	%r6, %r5, %r5;
	mul.lo.s32 	%r7, %r6, %r5;
	add.s64 	%rd9, %rd6, %rd7;
	st.global.u32 	[%rd9], %r7;
$L__BB0_2:
	ret;

}


// ===== COMPILED SASS (sm_100) =====

	.target	sm_100

	.elftype	@"ET_EXEC"


//--------------------- .note.nv.tkinfo           --------------------------
	.section	.note.nv.tkinfo,"",@"SHT_NOTE"
	.sectionflags	@"SHF_NOTE_NV_TKINFO"
	.tkinfo
        /*0018*/ 	.word	0x00000002
        /*0030*/ 	.string	""
        /*0030*/ 	.string	"ptxas"
        /*0030*/ 	.string	"Cuda compilation tools, release 13.0, V13.0.88"
        /*0030*/ 	.string	"Build cuda_13.0.r13.0/compiler.36424714_0"
        /*0030*/ 	.string	"-arch sm_100 -m 64 "



//--------------------- .note.nv.cuinfo           --------------------------
	.section	.note.nv.cuinfo,"",@"SHT_NOTE"
	.sectionflags	@"SHF_NOTE_NV_CUINFO"
        /*0018*/ 	.short	0x0002
        /*001a*/ 	.short	0x0064
        /*001c*/ 	.short	0x0082
	.zero		2


//--------------------- .nv.info                  --------------------------
	.section	.nv.info,"",@"SHT_CUDA_INFO"
	.align	4


	//----- nvinfo : EIATTR_REGCOUNT
	.align		4
        /*0000*/ 	.byte	0x04, 0x2f
        /*0002*/ 	.short	(.L_1 - .L_0)
	.align		4
.L_0:
        /*0004*/ 	.word	index@(_Z10cubeKernelPKiPim)
        /*0008*/ 	.word	0x0000000a


	//----- nvinfo : EIATTR_FRAME_SIZE
	.align		4
.L_1:
        /*000c*/ 	.byte	0x04, 0x11
        /*000e*/ 	.short	(.L_3 - .L_2)
	.align		4
.L_2:
        /*0010*/ 	.word	index@(_Z10cubeKernelPKiPim)
        /*0014*/ 	.word	0x00000000


	//----- nvinfo : EIATTR_MIN_STACK_SIZE
	.align		4
.L_3:
        /*0018*/ 	.byte	0x04, 0x12
        /*001a*/ 	.short	(.L_5 - .L_4)
	.align		4
.L_4:
        /*001c*/ 	.word	index@(_Z10cubeKernelPKiPim)
        /*0020*/ 	.word	0x00000000
.L_5:


//--------------------- .nv.compat                --------------------------
	.section	.nv.compat,"",@"SHT_CUDA_COMPAT_INFO"
	.align	4
        /*0000*/ 	.byte	0x02, 0x09, 0x00, 0x00, 0x02, 0x02, 0x01, 0x00, 0x02, 0x05, 0x05, 0x00, 0x03, 0x07, 0x01, 0x01
        /*0010*/ 	.byte	0x02, 0x03, 0x00, 0x00, 0x02, 0x06, 0x01, 0x00, 0x04, 0x0b, 0x08, 0x00, 0x09, 0x00, 0x00, 0x00
        /*0020*/ 	.byte	0x00, 0x00, 0x00, 0x00


//--------------------- .nv.info._Z10cubeKernelPKiPim --------------------------
	.section	.nv.info._Z10cubeKernelPKiPim,"",@"SHT_CUDA_INFO"
	.sectionflags	@""
	.align	4


	//----- nvinfo : EIATTR_CUDA_API_VERSION
	.align		4
        /*0000*/ 	.byte	0x04, 0x37
        /*0002*/ 	.short	(.L_7 - .L_6)
.L_6:
        /*0004*/ 	.word	0x00000082


	//----- nvinfo : EIATTR_KPARAM_INFO
	.align		4
.L_7:
        /*0008*/ 	.byte	0x04, 0x17
        /*000a*/ 	.short	(.L_9 - .L_8)
.L_8:
        /*000c*/ 	.word	0x00000000
        /*0010*/ 	.short	0x0002
        /*0012*/ 	.short	0x0010
        /*0014*/ 	.byte	0x00, 0xf0, 0x21, 0x00


	//----- nvinfo : EIATTR_KPARAM_INFO
	.align		4
.L_9:
        /*0018*/ 	.byte	0x04, 0x17
        /*001a*/ 	.short	(.L_11 - .L_10)
.L_10:
        /*001c*/ 	.word	0x00000000
        /*0020*/ 	.short	0x0001
        /*0022*/ 	.short	0x0008
        /*0024*/ 	.byte	0x00, 0xf5, 0x21, 0x00


	//----- nvinfo : EIATTR_KPARAM_INFO
	.align		4
.L_11:
        /*0028*/ 	.byte	0x04, 0x17
        /*002a*/ 	.short	(.L_13 - .L_12)
.L_12:
        /*002c*/ 	.word	0x00000000
        /*0030*/ 	.short	0x0000
        /*0032*/ 	.short	0x0000
        /*0034*/ 	.byte	0x00, 0xf5, 0x21, 0x00


	//----- nvinfo : EIATTR_SPARSE_MMA_MASK
	.align		4
.L_13:
        /*0038*/ 	.byte	0x03, 0x50
        /*003a*/ 	.short	0x0000


	//----- nvinfo : EIATTR_MAXREG_COUNT
	.align		4
        /*003c*/ 	.byte	0x03, 0x1b
        /*003e*/ 	.short	0x00ff


	//----- nvinfo : EIATTR_MERCURY_ISA_VERSION
	.align		4
        /*0040*/ 	.byte	0x03, 0x5f
        /*0042*/ 	.short	0x0101


	//----- nvinfo : EIATTR_VRC_CTA_INIT_COUNT
	.align		4
        /*0044*/ 	.byte	0x02, 0x4a
	.zero		1
	.zero		1


	//----- nvinfo : EIATTR_EXIT_INSTR_OFFSETS
	.align		4
        /*0048*/ 	.byte	0x04, 0x1c
        /*004a*/ 	.short	(.L_15 - .L_14)


	//   ....[0]....
.L_14:
        /*004c*/ 	.word	0x00000080


	//   ....[1]....
        /*0050*/ 	.word	0x00000150


	//----- nvinfo : EIATTR_CBANK_PARAM_SIZE
	.align		4
.L_15:
        /*0054*/ 	.byte	0x03, 0x19
        /*0056*/ 	.short	0x0018


	//----- nvinfo : EIATTR_PARAM_CBANK
	.align		4
        /*0058*/ 	.byte	0x04, 0x0a
        /*005a*/ 	.short	(.L_17 - .L_16)
	.align		4
.L_16:
        /*005c*/ 	.word	index@(.nv.constant0._Z10cubeKernelPKiPim)
        /*0060*/ 	.short	0x0380
        /*0062*/ 	.short	0x0018


	//----- nvinfo : EIATTR_SW_WAR
	.align		4
.L_17:
        /*0064*/ 	.byte	0x04, 0x36
        /*0066*/ 	.short	(.L_19 - .L_18)
.L_18:
        /*0068*/ 	.word	0x00000008
.L_19:


//--------------------- .nv.callgraph             --------------------------
	.section	.nv.callgraph,"",@"SHT_CUDA_CALLGRAPH"
	.align	4
	.sectionentsize	8
	.align		4
        /*0000*/ 	.word	0x00000000
	.align		4
        /*0004*/ 	.word	0xffffffff
	.align		4
        /*0008*/ 	.word	0x00000000
	.align		4
        /*000c*/ 	.word	0xfffffffe
	.align		4
        /*0010*/ 	.word	0x00000000
	.align		4
        /*0014*/ 	.word	0xfffffffd
	.align		4
        /*0018*/ 	.word	0x00000000
	.align		4
        /*001c*/ 	.word	0xfffffffc


//--------------------- .text._Z10cubeKernelPKiPim --------------------------
	.section	.text._Z10cubeKernelPKiPim,"ax",@progbits
	.align	128
        .global         _Z10cubeKernelPKiPim
        .type           _Z10cubeKernelPKiPim,@function
        .size           _Z10cubeKernelPKiPim,(.L_x_1 - _Z10cubeKernelPKiPim)
        .other          _Z10cubeKernelPKiPim,@"STO_CUDA_ENTRY STV_DEFAULT"
_Z10cubeKernelPKiPim:
.text._Z10cubeKernelPKiPim:
[----:B------:R-:W-:Y:S01]  /*0000*/  LDC R1, c[0x0][0x37c] ;  /* 0x0000df00ff017b82 */ /* 0x000fe20000000800 */
[----:B------:R-:W0:Y:S07]  /*0010*/  S2R R3, SR_TID.X ;  /* 0x0000000000037919 */ /* 0x000e2e0000002100 */
[----:B------:R-:W0:Y:S01]  /*0020*/  S2UR UR4, SR_CTAID.X ;  /* 0x00000000000479c3 */ /* 0x000e220000002500 */
[----:B------:R-:W1:Y:S07]  /*0030*/  LDCU.64 UR6, c[0x0][0x390] ;  /* 0x00007200ff0677ac */ /* 0x000e6e0008000a00 */
[----:B------:R-:W0:Y:S02]  /*0040*/  LDC R0, c[0x0][0x360] ;  /* 0x0000d800ff007b82 */ /* 0x000e240000000800 */
[----:B0-----:R-:W-:-:S05]  /*0050*/  IMAD R0, R0, UR4, R3 ;  /* 0x0000000400007c24 */ /* 0x001fca000f8e0203 */
[----:B-1----:R-:W-:-:S04]  /*0060*/  ISETP.GE.U32.AND P0, PT, R0, UR6, PT ;  /* 0x0000000600007c0c */ /* 0x002fc8000bf06070 */
[----:B------:R-:W-:-:S13]  /*0070*/  ISETP.GE.U32.AND.EX P0, PT, RZ, UR7, PT, P0 ;  /* 0x00000007ff007c0c */ /* 0x000fda000bf06100 */
[----:B------:R-:W-:Y:S05]  /*0080*/  @P0 EXIT ;  /* 0x000000000000094d */ /* 0x000fea0003800000 */
[----:B------:R-:W0:Y:S01]  /*0090*/  LDCU.128 UR8, c[0x0][0x380] ;  /* 0x00007000ff0877ac */ /* 0x000e220008000c00 */
[----:B------:R-:W-:Y:S01]  /*00a0*/  IMAD.SHL.U32 R4, R0, 0x4, RZ ;  /* 0x0000000400047824 */ /* 0x000fe200078e00ff */
[----:B------:R-:W-:Y:S01]  /*00b0*/  SHF.R.U32.HI R0, RZ, 0x1e, R0 ;  /* 0x0000001eff007819 */ /* 0x000fe20000011600 */
[----:B------:R-:W1:Y:S03]  /*00c0*/  LDCU.64 UR4, c[0x0][0x358] ;  /* 0x00006b00ff0477ac */ /* 0x000e660008000a00 */
[----:B0-----:R-:W-:-:S04]  /*00d0*/  IADD3 R2, P0, PT, R4, UR8, RZ ;  /* 0x0000000804027c10 */ /* 0x001fc8000ff1e0ff */
[----:B------:R-:W-:-:S05]  /*00e0*/  IADD3.X R3, PT, PT, R0, UR9, RZ, P0, !PT ;  /* 0x0000000900037c10 */ /* 0x000fca00087fe4ff */
[----:B-1----:R-:W2:Y:S01]  /*00f0*/  LDG.E R2, desc[UR4][R2.64] ;  /* 0x0000000402027981 */ /* 0x002ea2000c1e1900 */
[----:B------:R-:W-:-:S04]  /*0100*/  IADD3 R4, P0, PT, R4, UR10, RZ ;  /* 0x0000000a04047c10 */ /* 0x000fc8000ff1e0ff */
[----:B------:R-:W-:Y:S01]  /*0110*/  IADD3.X R5, PT, PT, R0, UR11, RZ, P0, !PT ;  /* 0x0000000b00057c10 */ /* 0x000fe200087fe4ff */
[----:B--2---:R-:W-:-:S04]  /*0120*/  IMAD R7, R2, R2, RZ ;  /* 0x0000000202077224 */ /* 0x004fc800078e02ff */
[----:B------:R-:W-:-:S05]  /*0130*/  IMAD R7, R2, R7, RZ ;  /* 0x0000000702077224 */ /* 0x000fca00078e02ff */
[----:B------:R-:W-:Y:S01]  /*0140*/  STG.E desc[UR4][R4.64], R7 ;  /* 0x0000000704007986 */ /* 0x000fe2000c101904 */
[----:B------:R-:W-:Y:S05]  /*0150*/  EXIT ;  /* 0x000000000000794d */ /* 0x000fea0003800000 */
.L_x_0:
[----:B------:R-:W-:-:S00]  /*0160*/  BRA `(.L_x_0) ;  /* 0xfffffffc00fc7947 */ /* 0x000fc0000383ffff */
[----:B------:R-:W-:-:S00]  /*0170*/  NOP ;  /* 0x0000000000007918 */ /* 0x000fc00000000000 */
        /* <DEDUP_REMOVED lines=8> */
.L_x_1:


//--------------------- .nv.shared.reserved.0     --------------------------
	.section	.nv.shared.reserved.0,"aw",@nobits
	.weak		__nv_reservedSMEM_offset_0_alias
	.size		__nv_reservedSMEM_offset_0_alias, 0, 64
	.other		__nv_reservedSMEM_offset_0_alias,@"STO_CUDA_RESERVED_SHARED STV_DEFAULT"
__nv_reservedSMEM_offset_0_alias:
	.zero		0
	.zero		64


//--------------------- .nv.constant0._Z10cubeKernelPKiPim --------------------------
	.section	.nv.constant0._Z10cubeKernelPKiPim,"a",@progbits
	.sectionflags	@""
	.align	4
.nv.constant0._Z10cubeKernelPKiPim:
	.zero		920


//--------------------- SYMBOLS --------------------------

	.type		.nv.reservedSmem.offset0,@object
	.size		.nv.reservedSmem.offset0,0x4
